//
// Generated by NVIDIA NVVM Compiler
//
// Compiler Build ID: CL-36424714
// Cuda compilation tools, release 13.0, V13.0.88
// Based on NVVM 20.0.0
//

.version 9.0
.target sm_100
.address_size 64

	// .globl	_Z18c_smo_solve_kernelPKiPfS1_S1_S0_iffPKfS3_ifS1_i
// _ZZ18c_smo_solve_kernelPKiPfS1_S1_S0_iffPKfS3_ifS1_iE10shared_mem has been demoted

.visible .entry _Z18c_smo_solve_kernelPKiPfS1_S1_S0_iffPKfS3_ifS1_i(
	.param .u64 .ptr .align 1 _Z18c_smo_solve_kernelPKiPfS1_S1_S0_iffPKfS3_ifS1_i_param_0,
	.param .u64 .ptr .align 1 _Z18c_smo_solve_kernelPKiPfS1_S1_S0_iffPKfS3_ifS1_i_param_1,
	.param .u64 .ptr .align 1 _Z18c_smo_solve_kernelPKiPfS1_S1_S0_iffPKfS3_ifS1_i_param_2,
	.param .u64 .ptr .align 1 _Z18c_smo_solve_kernelPKiPfS1_S1_S0_iffPKfS3_ifS1_i_param_3,
	.param .u64 .ptr .align 1 _Z18c_smo_solve_kernelPKiPfS1_S1_S0_iffPKfS3_ifS1_i_param_4,
	.param .u32 _Z18c_smo_solve_kernelPKiPfS1_S1_S0_iffPKfS3_ifS1_i_param_5,
	.param .f32 _Z18c_smo_solve_kernelPKiPfS1_S1_S0_iffPKfS3_ifS1_i_param_6,
	.param .f32 _Z18c_smo_solve_kernelPKiPfS1_S1_S0_iffPKfS3_ifS1_i_param_7,
	.param .u64 .ptr .align 1 _Z18c_smo_solve_kernelPKiPfS1_S1_S0_iffPKfS3_ifS1_i_param_8,
	.param .u64 .ptr .align 1 _Z18c_smo_solve_kernelPKiPfS1_S1_S0_iffPKfS3_ifS1_i_param_9,
	.param .u32 _Z18c_smo_solve_kernelPKiPfS1_S1_S0_iffPKfS3_ifS1_i_param_10,
	.param .f32 _Z18c_smo_solve_kernelPKiPfS1_S1_S0_iffPKfS3_ifS1_i_param_11,
	.param .u64 .ptr .align 1 _Z18c_smo_solve_kernelPKiPfS1_S1_S0_iffPKfS3_ifS1_i_param_12,
	.param .u32 _Z18c_smo_solve_kernelPKiPfS1_S1_S0_iffPKfS3_ifS1_i_param_13
)
{
	.reg .pred 	%p<45>;
	.reg .b32 	%r<65>;
	.reg .b32 	%f<80>;
	.reg .b64 	%rd<31>;
	// demoted variable
	.shared .align 4 .b8 _ZZ18c_smo_solve_kernelPKiPfS1_S1_S0_iffPKfS3_ifS1_iE10shared_mem[1024];
	ld.param.u64 	%rd5, [_Z18c_smo_solve_kernelPKiPfS1_S1_S0_iffPKfS3_ifS1_i_param_0];
	ld.param.u64 	%rd6, [_Z18c_smo_solve_kernelPKiPfS1_S1_S0_iffPKfS3_ifS1_i_param_1];
	ld.param.u64 	%rd7, [_Z18c_smo_solve_kernelPKiPfS1_S1_S0_iffPKfS3_ifS1_i_param_2];
	ld.param.u64 	%rd8, [_Z18c_smo_solve_kernelPKiPfS1_S1_S0_iffPKfS3_ifS1_i_param_4];
	ld.param.u32 	%r27, [_Z18c_smo_solve_kernelPKiPfS1_S1_S0_iffPKfS3_ifS1_i_param_5];
	ld.param.f32 	%f16, [_Z18c_smo_solve_kernelPKiPfS1_S1_S0_iffPKfS3_ifS1_i_param_6];
	ld.param.f32 	%f17, [_Z18c_smo_solve_kernelPKiPfS1_S1_S0_iffPKfS3_ifS1_i_param_7];
	ld.param.u64 	%rd9, [_Z18c_smo_solve_kernelPKiPfS1_S1_S0_iffPKfS3_ifS1_i_param_8];
	ld.param.u64 	%rd10, [_Z18c_smo_solve_kernelPKiPfS1_S1_S0_iffPKfS3_ifS1_i_param_9];
	ld.param.u32 	%r24, [_Z18c_smo_solve_kernelPKiPfS1_S1_S0_iffPKfS3_ifS1_i_param_10];
	ld.param.u64 	%rd11, [_Z18c_smo_solve_kernelPKiPfS1_S1_S0_iffPKfS3_ifS1_i_param_12];
	ld.param.u32 	%r25, [_Z18c_smo_solve_kernelPKiPfS1_S1_S0_iffPKfS3_ifS1_i_param_13];
	cvta.to.global.u64 	%rd1, %rd11;
	cvta.to.global.u64 	%rd2, %rd9;
	cvta.to.global.u64 	%rd12, %rd7;
	cvta.to.global.u64 	%rd13, %rd6;
	cvta.to.global.u64 	%rd14, %rd5;
	cvta.to.global.u64 	%rd15, %rd10;
	cvta.to.global.u64 	%rd16, %rd8;
	shl.b32 	%r28, %r27, 2;
	mov.u32 	%r29, _ZZ18c_smo_solve_kernelPKiPfS1_S1_S0_iffPKfS3_ifS1_iE10shared_mem;
	add.s32 	%r1, %r29, %r28;
	shl.b32 	%r30, %r27, 3;
	add.s32 	%r2, %r29, %r30;
	mov.u32 	%r3, %tid.x;
	mul.wide.u32 	%rd17, %r3, 4;
	add.s64 	%rd18, %rd16, %rd17;
	ld.global.u32 	%r4, [%rd18];
	mul.wide.s32 	%rd19, %r4, 4;
	add.s64 	%rd20, %rd15, %rd19;
	ld.global.f32 	%f20, [%rd20];
	shl.b32 	%r31, %r3, 2;
	add.s32 	%r5, %r2, %r31;
	st.shared.f32 	[%r5+8], %f20;
	add.s64 	%rd21, %rd14, %rd19;
	ld.global.u32 	%r6, [%rd21];
	cvt.rn.f32.s32 	%f1, %r6;
	add.s64 	%rd22, %rd13, %rd19;
	ld.global.f32 	%f75, [%rd22];
	add.s64 	%rd3, %rd12, %rd19;
	ld.global.f32 	%f3, [%rd3];
	bar.sync 	0;
	add.s32 	%r7, %r1, %r31;
	add.s32 	%r8, %r29, %r31;
	mov.b32 	%r61, 0;
	mov.u32 	%r9, %ntid.x;
	mov.f32 	%f76, %f3;
$L__BB0_1:
	setp.lt.u32 	%p3, %r9, 2;
	setp.gt.s32 	%p4, %r6, -1;
	setp.gt.s32 	%p5, %r6, 0;
	setp.lt.f32 	%p6, %f76, %f16;
	setp.leu.f32 	%p7, %f76, 0f00000000;
	selp.f32 	%f21, 0f7F800000, %f75, %p7;
	selp.f32 	%f22, 0f7F800000, %f21, %p4;
	selp.f32 	%f23, %f75, %f22, %p6;
	selp.f32 	%f24, %f23, %f22, %p5;
	st.shared.f32 	[%r7], %f24;
	st.shared.u32 	[%r8], %r3;
	bar.sync 	0;
	@%p3 bra 	$L__BB0_7;
	mov.u32 	%r62, %r9;
$L__BB0_3:
	mov.u32 	%r11, %r62;
	shr.u32 	%r62, %r11, 1;
	setp.ge.u32 	%p8, %r3, %r62;
	@%p8 bra 	$L__BB0_6;
	shl.b32 	%r32, %r62, 2;
	add.s32 	%r33, %r8, %r32;
	ld.shared.u32 	%r13, [%r33];
	shl.b32 	%r34, %r13, 2;
	add.s32 	%r35, %r1, %r34;
	ld.shared.f32 	%f25, [%r35];
	ld.shared.u32 	%r36, [%r8];
	shl.b32 	%r37, %r36, 2;
	add.s32 	%r38, %r1, %r37;
	ld.shared.f32 	%f26, [%r38];
	setp.geu.f32 	%p9, %f25, %f26;
	@%p9 bra 	$L__BB0_6;
	st.shared.u32 	[%r8], %r13;
$L__BB0_6:
	bar.sync 	0;
	setp.gt.u32 	%p10, %r11, 3;
	@%p10 bra 	$L__BB0_3;
$L__BB0_7:
	setp.gt.s32 	%p12, %r6, 0;
	ld.shared.u32 	%r14, [_ZZ18c_smo_solve_kernelPKiPfS1_S1_S0_iffPKfS3_ifS1_iE10shared_mem];
	shl.b32 	%r39, %r14, 2;
	add.s32 	%r40, %r1, %r39;
	ld.shared.f32 	%f7, [%r40];
	mad.lo.s32 	%r41, %r14, %r24, %r4;
	mul.wide.s32 	%rd23, %r41, 4;
	add.s64 	%rd24, %rd2, %rd23;
	ld.global.f32 	%f8, [%rd24];
	bar.sync 	0;
	setp.gt.f32 	%p13, %f76, 0f00000000;
	and.pred  	%p14, %p12, %p13;
	mov.pred 	%p44, 0;
	@%p14 bra 	$L__BB0_9;
	setp.gt.s32 	%p15, %r6, -1;
	setp.geu.f32 	%p16, %f76, %f17;
	or.pred  	%p44, %p15, %p16;
$L__BB0_9:
	setp.lt.u32 	%p17, %r9, 2;
	neg.f32 	%f27, %f75;
	selp.f32 	%f28, 0f7F800000, %f27, %p44;
	st.shared.f32 	[%r7], %f28;
	st.shared.u32 	[%r8], %r3;
	bar.sync 	0;
	@%p17 bra 	$L__BB0_15;
	mov.u32 	%r63, %r9;
$L__BB0_11:
	mov.u32 	%r15, %r63;
	shr.u32 	%r63, %r15, 1;
	setp.ge.u32 	%p18, %r3, %r63;
	@%p18 bra 	$L__BB0_14;
	shl.b32 	%r42, %r63, 2;
	add.s32 	%r43, %r8, %r42;
	ld.shared.u32 	%r17, [%r43];
	shl.b32 	%r44, %r17, 2;
	add.s32 	%r45, %r1, %r44;
	ld.shared.f32 	%f29, [%r45];
	ld.shared.u32 	%r46, [%r8];
	shl.b32 	%r47, %r46, 2;
	add.s32 	%r48, %r1, %r47;
	ld.shared.f32 	%f30, [%r48];
	setp.geu.f32 	%p19, %f29, %f30;
	@%p19 bra 	$L__BB0_14;
	st.shared.u32 	[%r8], %r17;
$L__BB0_14:
	bar.sync 	0;
	setp.gt.u32 	%p20, %r15, 3;
	@%p20 bra 	$L__BB0_11;
$L__BB0_15:
	ld.shared.u32 	%r49, [_ZZ18c_smo_solve_kernelPKiPfS1_S1_S0_iffPKfS3_ifS1_iE10shared_mem];
	shl.b32 	%r50, %r49, 2;
	add.s32 	%r51, %r1, %r50;
	ld.shared.f32 	%f31, [%r51];
	neg.f32 	%f32, %f31;
	sub.f32 	%f9, %f32, %f7;
	setp.ne.s32 	%p21, %r61, 0;
	@%p21 bra 	$L__BB0_18;
	ld.param.f32 	%f74, [_Z18c_smo_solve_kernelPKiPfS1_S1_S0_iffPKfS3_ifS1_i_param_11];
	setp.ne.s32 	%p22, %r3, 0;
	mul.f32 	%f33, %f9, 0f3DCCCCCD;
	setp.gt.f32 	%p23, %f74, %f33;
	selp.f32 	%f34, %f74, %f33, %p23;
	setp.neu.f32 	%p24, %f34, 0f00000000;
	selp.f32 	%f78, 0f3F800000, 0f00000000, %p24;
	@%p22 bra 	$L__BB0_18;
	st.global.f32 	[%rd1], %f9;
$L__BB0_18:
	setp.le.s32 	%p25, %r61, %r25;
	setp.geu.f32 	%p26, %f9, %f78;
	and.pred  	%p27, %p25, %p26;
	@%p27 bra 	$L__BB0_20;
	ld.param.u64 	%rd30, [_Z18c_smo_solve_kernelPKiPfS1_S1_S0_iffPKfS3_ifS1_i_param_3];
	cvta.to.global.u64 	%rd27, %rd30;
	st.global.f32 	[%rd3], %f76;
	sub.f32 	%f70, %f76, %f3;
	neg.f32 	%f71, %f70;
	mul.f32 	%f72, %f1, %f71;
	mul.wide.u32 	%rd28, %r3, 4;
	add.s64 	%rd29, %rd27, %rd28;
	st.global.f32 	[%rd29], %f72;
	cvt.rn.f32.u32 	%f73, %r61;
	st.global.f32 	[%rd1+4], %f73;
	ret;
$L__BB0_20:
	bar.sync 	0;
	setp.geu.f32 	%p28, %f7, %f75;
	or.pred  	%p29, %p28, %p44;
	shl.b32 	%r52, %r14, 2;
	add.s32 	%r18, %r2, %r52;
	mov.f32 	%f79, 0f7F800000;
	@%p29 bra 	$L__BB0_22;
	ld.shared.f32 	%f36, [%r18+8];
	ld.shared.f32 	%f37, [%r5+8];
	add.f32 	%f38, %f36, %f37;
	add.f32 	%f39, %f8, %f8;
	sub.f32 	%f40, %f38, %f39;
	sub.f32 	%f41, %f75, %f7;
	neg.f32 	%f42, %f41;
	mul.f32 	%f43, %f41, %f42;
	div.rn.f32 	%f79, %f43, %f40;
$L__BB0_22:
	st.shared.f32 	[%r7], %f79;
	st.shared.u32 	[%r8], %r3;
	bar.sync 	0;
	@%p17 bra 	$L__BB0_28;
	mov.u32 	%r64, %r9;
$L__BB0_24:
	mov.u32 	%r19, %r64;
	shr.u32 	%r64, %r19, 1;
	setp.ge.u32 	%p31, %r3, %r64;
	@%p31 bra 	$L__BB0_27;
	shl.b32 	%r53, %r64, 2;
	add.s32 	%r54, %r8, %r53;
	ld.shared.u32 	%r21, [%r54];
	shl.b32 	%r55, %r21, 2;
	add.s32 	%r56, %r1, %r55;
	ld.shared.f32 	%f44, [%r56];
	ld.shared.u32 	%r57, [%r8];
	shl.b32 	%r58, %r57, 2;
	add.s32 	%r59, %r1, %r58;
	ld.shared.f32 	%f45, [%r59];
	setp.geu.f32 	%p32, %f44, %f45;
	@%p32 bra 	$L__BB0_27;
	st.shared.u32 	[%r8], %r21;
$L__BB0_27:
	bar.sync 	0;
	setp.gt.u32 	%p33, %r19, 3;
	@%p33 bra 	$L__BB0_24;
$L__BB0_28:
	ld.shared.u32 	%r22, [_ZZ18c_smo_solve_kernelPKiPfS1_S1_S0_iffPKfS3_ifS1_iE10shared_mem];
	setp.ne.s32 	%p34, %r3, %r14;
	@%p34 bra 	$L__BB0_30;
	sub.f32 	%f46, %f16, %f76;
	selp.f32 	%f47, %f46, %f76, %p12;
	st.shared.f32 	[%r2], %f47;
$L__BB0_30:
	setp.ne.s32 	%p36, %r3, %r22;
	@%p36 bra 	$L__BB0_32;
	sub.f32 	%f48, %f17, %f76;
	selp.f32 	%f49, %f76, %f48, %p12;
	sub.f32 	%f50, %f75, %f7;
	ld.shared.f32 	%f51, [%r18+8];
	ld.shared.f32 	%f52, [%r5+8];
	add.f32 	%f53, %f51, %f52;
	add.f32 	%f54, %f8, %f8;
	sub.f32 	%f55, %f53, %f54;
	div.rn.f32 	%f56, %f50, %f55;
	setp.gt.f32 	%p38, %f49, %f56;
	selp.f32 	%f57, %f56, %f49, %p38;
	setp.neu.f32 	%p39, %f57, 0f00000000;
	selp.f32 	%f58, 0f3F800000, 0f00000000, %p39;
	st.shared.f32 	[%r2+4], %f58;
$L__BB0_32:
	setp.eq.s32 	%p40, %r3, %r22;
	setp.eq.s32 	%p41, %r3, %r14;
	bar.sync 	0;
	ld.shared.f32 	%f59, [%r2];
	ld.shared.f32 	%f60, [%r2+4];
	setp.gt.f32 	%p42, %f59, %f60;
	selp.f32 	%f61, %f60, %f59, %p42;
	setp.neu.f32 	%p43, %f61, 0f00000000;
	selp.f32 	%f62, 0f3F800000, 0f00000000, %p43;
	mul.f32 	%f63, %f1, %f62;
	add.f32 	%f64, %f76, %f63;
	selp.f32 	%f65, %f64, %f76, %p41;
	sub.f32 	%f66, %f65, %f63;
	selp.f32 	%f76, %f66, %f65, %p40;
	mad.lo.s32 	%r60, %r22, %r24, %r4;
	mul.wide.s32 	%rd25, %r60, 4;
	add.s64 	%rd26, %rd2, %rd25;
	ld.global.f32 	%f67, [%rd26];
	sub.f32 	%f68, %f67, %f8;
	mul.f32 	%f69, %f68, %f62;
	sub.f32 	%f75, %f75, %f69;
	add.s32 	%r61, %r61, 1;
	bra.uni 	$L__BB0_1;

}


// ===== COMPILED SASS (sm_100) =====

	.target	sm_100

	.elftype	@"ET_EXEC"


//--------------------- .note.nv.tkinfo           --------------------------
	.section	.note.nv.tkinfo,"",@"SHT_NOTE"
	.sectionflags	@"SHF_NOTE_NV_TKINFO"
	.tkinfo
        /*0018*/ 	.word	0x00000002
        /*0030*/ 	.string	""
        /*0030*/ 	.string	"ptxas"
        /*0030*/ 	.string	"Cuda compilation tools, release 13.0, V13.0.88"
        /*0030*/ 	.string	"Build cuda_13.0.r13.0/compiler.36424714_0"
        /*0030*/ 	.string	"-arch sm_100 -m 64 "



//--------------------- .note.nv.cuinfo           --------------------------
	.section	.note.nv.cuinfo,"",@"SHT_NOTE"
	.sectionflags	@"SHF_NOTE_NV_CUINFO"
        /*0018*/ 	.short	0x0002
        /*001a*/ 	.short	0x0064
        /*001c*/ 	.short	0x0082
	.zero		2


//--------------------- .nv.info                  --------------------------
	.section	.nv.info,"",@"SHT_CUDA_INFO"
	.align	4


	//----- nvinfo : EIATTR_REGCOUNT
	.align		4
        /*0000*/ 	.byte	0x04, 0x2f
        /*0002*/ 	.short	(.L_1 - .L_0)
	.align		4
.L_0:
        /*0004*/ 	.word	index@(_Z18c_smo_solve_kernelPKiPfS1_S1_S0_iffPKfS3_ifS1_i)
        /*0008*/ 	.word	0x0000001f


	//----- nvinfo : EIATTR_FRAME_SIZE
	.align		4
.L_1:
        /*000c*/ 	.byte	0x04, 0x11
        /*000e*/ 	.short	(.L_3 - .L_2)
	.align		4
.L_2:
        /*0010*/ 	.word	index@($__internal_0_$__cuda_sm3x_div_rn_noftz_f32_slowpath)
        /*0014*/ 	.word	0x00000000


	//----- nvinfo : EIATTR_FRAME_SIZE
	.align		4
.L_3:
        /*0018*/ 	.byte	0x04, 0x11
        /*001a*/ 	.short	(.L_5 - .L_4)
	.align		4
.L_4:
        /*001c*/ 	.word	index@(_Z18c_smo_solve_kernelPKiPfS1_S1_S0_iffPKfS3_ifS1_i)
        /*0020*/ 	.word	0x00000000


	//----- nvinfo : EIATTR_MIN_STACK_SIZE
	.align		4
.L_5:
        /*0024*/ 	.byte	0x04, 0x12
        /*0026*/ 	.short	(.L_7 - .L_6)
	.align		4
.L_6:
        /*0028*/ 	.word	index@(_Z18c_smo_solve_kernelPKiPfS1_S1_S0_iffPKfS3_ifS1_i)
        /*002c*/ 	.word	0x00000000
.L_7:


//--------------------- .nv.compat                --------------------------
	.section	.nv.compat,"",@"SHT_CUDA_COMPAT_INFO"
	.align	4
        /*0000*/ 	.byte	0x02, 0x09, 0x00, 0x00, 0x02, 0x02, 0x01, 0x00, 0x02, 0x05, 0x05, 0x00, 0x03, 0x07, 0x01, 0x01
        /*0010*/ 	.byte	0x02, 0x03, 0x00, 0x00, 0x02, 0x06, 0x01, 0x00, 0x04, 0x0b, 0x08, 0x00, 0x01, 0x00, 0x00, 0x00
        /*0020*/ 	.byte	0x00, 0x00, 0x00, 0x00


//--------------------- .nv.info._Z18c_smo_solve_kernelPKiPfS1_S1_S0_iffPKfS3_ifS1_i --------------------------
	.section	.nv.info._Z18c_smo_solve_kernelPKiPfS1_S1_S0_iffPKfS3_ifS1_i,"",@"SHT_CUDA_INFO"
	.sectionflags	@""
	.align	4


	//----- nvinfo : EIATTR_CUDA_API_VERSION
	.align		4
        /*0000*/ 	.byte	0x04, 0x37
        /*0002*/ 	.short	(.L_9 - .L_8)
.L_8:
        /*0004*/ 	.word	0x00000082


	//----- nvinfo : EIATTR_KPARAM_INFO
	.align		4
.L_9:
        /*0008*/ 	.byte	0x04, 0x17
        /*000a*/ 	.short	(.L_11 - .L_10)
.L_10:
        /*000c*/ 	.word	0x00000000
        /*0010*/ 	.short	0x000d
        /*0012*/ 	.short	0x0058
        /*0014*/ 	.byte	0x00, 0xf0, 0x11, 0x00


	//----- nvinfo : EIATTR_KPARAM_INFO
	.align		4
.L_11:
        /*0018*/ 	.byte	0x04, 0x17
        /*001a*/ 	.short	(.L_13 - .L_12)
.L_12:
        /*001c*/ 	.word	0x00000000
        /*0020*/ 	.short	0x000c
        /*0022*/ 	.short	0x0050
        /*0024*/ 	.byte	0x00, 0xf5, 0x21, 0x00


	//----- nvinfo : EIATTR_KPARAM_INFO
	.align		4
.L_13:
        /*0028*/ 	.byte	0x04, 0x17
        /*002a*/ 	.short	(.L_15 - .L_14)
.L_14:
        /*002c*/ 	.word	0x00000000
        /*0030*/ 	.short	0x000b
        /*0032*/ 	.short	0x004c
        /*0034*/ 	.byte	0x00, 0xf0, 0x11, 0x00


	//----- nvinfo : EIATTR_KPARAM_INFO
	.align		4
.L_15:
        /*0038*/ 	.byte	0x04, 0x17
        /*003a*/ 	.short	(.L_17 - .L_16)
.L_16:
        /*003c*/ 	.word	0x00000000
        /*0040*/ 	.short	0x000a
        /*0042*/ 	.short	0x0048
        /*0044*/ 	.byte	0x00, 0xf0, 0x11, 0x00


	//----- nvinfo : EIATTR_KPARAM_INFO
	.align		4
.L_17:
        /*0048*/ 	.byte	0x04, 0x17
        /*004a*/ 	.short	(.L_19 - .L_18)
.L_18:
        /*004c*/ 	.word	0x00000000
        /*0050*/ 	.short	0x0009
        /*0052*/ 	.short	0x0040
        /*0054*/ 	.byte	0x00, 0xf5, 0x21, 0x00


	//----- nvinfo : EIATTR_KPARAM_INFO
	.align		4
.L_19:
        /*0058*/ 	.byte	0x04, 0x17
        /*005a*/ 	.short	(.L_21 - .L_20)
.L_20:
        /*005c*/ 	.word	0x00000000
        /*0060*/ 	.short	0x0008
        /*0062*/ 	.short	0x0038
        /*0064*/ 	.byte	0x00, 0xf5, 0x21, 0x00


	//----- nvinfo : EIATTR_KPARAM_INFO
	.align		4
.L_21:
        /*0068*/ 	.byte	0x04, 0x17
        /*006a*/ 	.short	(.L_23 - .L_22)
.L_22:
        /*006c*/ 	.word	0x00000000
        /*0070*/ 	.short	0x0007
        /*0072*/ 	.short	0x0030
        /*0074*/ 	.byte	0x00, 0xf0, 0x11, 0x00


	//----- nvinfo : EIATTR_KPARAM_INFO
	.align		4
.L_23:
        /*0078*/ 	.byte	0x04, 0x17
        /*007a*/ 	.short	(.L_25 - .L_24)
.L_24:
        /*007c*/ 	.word	0x00000000
        /*0080*/ 	.short	0x0006
        /*0082*/ 	.short	0x002c
        /*0084*/ 	.byte	0x00, 0xf0, 0x11, 0x00


	//----- nvinfo : EIATTR_KPARAM_INFO
	.align		4
.L_25:
        /*0088*/ 	.byte	0x04, 0x17
        /*008a*/ 	.short	(.L_27 - .L_26)
.L_26:
        /*008c*/ 	.word	0x00000000
        /*0090*/ 	.short	0x0005
        /*0092*/ 	.short	0x0028
        /*0094*/ 	.byte	0x00, 0xf0, 0x11, 0x00


	//----- nvinfo : EIATTR_KPARAM_INFO
	.align		4
.L_27:
        /*0098*/ 	.byte	0x04, 0x17
        /*009a*/ 	.short	(.L_29 - .L_28)
.L_28:
        /*009c*/ 	.word	0x00000000
        /*00a0*/ 	.short	0x0004
        /*00a2*/ 	.short	0x0020
        /*00a4*/ 	.byte	0x00, 0xf5, 0x21, 0x00


	//----- nvinfo : EIATTR_KPARAM_INFO
	.align		4
.L_29:
        /*00a8*/ 	.byte	0x04, 0x17
        /*00aa*/ 	.short	(.L_31 - .L_30)
.L_30:
        /*00ac*/ 	.word	0x00000000
        /*00b0*/ 	.short	0x0003
        /*00b2*/ 	.short	0x0018
        /*00b4*/ 	.byte	0x00, 0xf5, 0x21, 0x00


	//----- nvinfo : EIATTR_KPARAM_INFO
	.align		4
.L_31:
        /*00b8*/ 	.byte	0x04, 0x17
        /*00ba*/ 	.short	(.L_33 - .L_32)
.L_32:
        /*00bc*/ 	.word	0x00000000
        /*00c0*/ 	.short	0x0002
        /*00c2*/ 	.short	0x0010
        /*00c4*/ 	.byte	0x00, 0xf5, 0x21, 0x00


	//----- nvinfo : EIATTR_KPARAM_INFO
	.align		4
.L_33:
        /*00c8*/ 	.byte	0x04, 0x17
        /*00ca*/ 	.short	(.L_35 - .L_34)
.L_34:
        /*00cc*/ 	.word	0x00000000
        /*00d0*/ 	.short	0x0001
        /*00d2*/ 	.short	0x0008
        /*00d4*/ 	.byte	0x00, 0xf5, 0x21, 0x00


	//----- nvinfo : EIATTR_KPARAM_INFO
	.align		4
.L_35:
        /*00d8*/ 	.byte	0x04, 0x17
        /*00da*/ 	.short	(.L_37 - .L_36)
.L_36:
        /*00dc*/ 	.word	0x00000000
        /*00e0*/ 	.short	0x0000
        /*00e2*/ 	.short	0x0000
        /*00e4*/ 	.byte	0x00, 0xf5, 0x21, 0x00


	//----- nvinfo : EIATTR_SPARSE_MMA_MASK
	.align		4
.L_37:
        /*00e8*/ 	.byte	0x03, 0x50
        /*00ea*/ 	.short	0x0000


	//----- nvinfo : EIATTR_MAXREG_COUNT
	.align		4
        /*00ec*/ 	.byte	0x03, 0x1b
        /*00ee*/ 	.short	0x00ff


	//----- nvinfo : EIATTR_NUM_BARRIERS
	.align		4
        /*00f0*/ 	.byte	0x02, 0x4c
        /*00f2*/ 	.byte	0x01
	.zero		1


	//----- nvinfo : EIATTR_MERCURY_ISA_VERSION
	.align		4
        /*00f4*/ 	.byte	0x03, 0x5f
        /*00f6*/ 	.short	0x0101


	//----- nvinfo : EIATTR_VRC_CTA_INIT_COUNT
	.align		4
        /*00f8*/ 	.byte	0x02, 0x4a
	.zero		1
	.zero		1


	//----- nvinfo : EIATTR_EXIT_INSTR_OFFSETS
	.align		4
        /*00fc*/ 	.byte	0x04, 0x1c
        /*00fe*/ 	.short	(.L_39 - .L_38)


	//   ....[0]....
.L_38:
        /*0100*/ 	.word	0x00000f70


	//----- nvinfo : EIATTR_CRS_STACK_SIZE
	.align		4
.L_39:
        /*0104*/ 	.byte	0x04, 0x1e
        /*0106*/ 	.short	(.L_41 - .L_40)
.L_40:
        /*0108*/ 	.word	0x00000000


	//----- nvinfo : EIATTR_CBANK_PARAM_SIZE
	.align		4
.L_41:
        /*010c*/ 	.byte	0x03, 0x19
        /*010e*/ 	.short	0x005c


	//----- nvinfo : EIATTR_PARAM_CBANK
	.align		4
        /*0110*/ 	.byte	0x04, 0x0a
        /*0112*/ 	.short	(.L_43 - .L_42)
	.align		4
.L_42:
        /*0114*/ 	.word	index@(.nv.constant0._Z18c_smo_solve_kernelPKiPfS1_S1_S0_iffPKfS3_ifS1_i)
        /*0118*/ 	.short	0x0380
        /*011a*/ 	.short	0x005c


	//----- nvinfo : EIATTR_SW_WAR
	.align		4
.L_43:
        /*011c*/ 	.byte	0x04, 0x36
        /*011e*/ 	.short	(.L_45 - .L_44)
.L_44:
        /*0120*/ 	.word	0x00000008
.L_45:


//--------------------- .nv.callgraph             --------------------------
	.section	.nv.callgraph,"",@"SHT_CUDA_CALLGRAPH"
	.align	4
	.sectionentsize	8
	.align		4
        /*0000*/ 	.word	0x00000000
	.align		4
        /*0004*/ 	.word	0xffffffff
	.align		4
        /*0008*/ 	.word	0x00000000
	.align		4
        /*000c*/ 	.word	0xfffffffe
	.align		4
        /*0010*/ 	.word	0x00000000
	.align		4
        /*0014*/ 	.word	0xfffffffd
	.align		4
        /*0018*/ 	.word	0x00000000
	.align		4
        /*001c*/ 	.word	0xfffffffc


//--------------------- .text._Z18c_smo_solve_kernelPKiPfS1_S1_S0_iffPKfS3_ifS1_i --------------------------
	.section	.text._Z18c_smo_solve_kernelPKiPfS1_S1_S0_iffPKfS3_ifS1_i,"ax",@progbits
	.align	128
        .global         _Z18c_smo_solve_kernelPKiPfS1_S1_S0_iffPKfS3_ifS1_i
        .type           _Z18c_smo_solve_kernelPKiPfS1_S1_S0_iffPKfS3_ifS1_i,@function
        .size           _Z18c_smo_solve_kernelPKiPfS1_S1_S0_iffPKfS3_ifS1_i,(.L_x_35 - _Z18c_smo_solve_kernelPKiPfS1_S1_S0_iffPKfS3_ifS1_i)
        .other          _Z18c_smo_solve_kernelPKiPfS1_S1_S0_iffPKfS3_ifS1_i,@"STO_CUDA_ENTRY STV_DEFAULT"
_Z18c_smo_solve_kernelPKiPfS1_S1_S0_iffPKfS3_ifS1_i:
.text._Z18c_smo_solve_kernelPKiPfS1_S1_S0_iffPKfS3_ifS1_i:
[----:B------:R-:W-:Y:S01]  /*0000*/  LDC R1, c[0x0][0x37c] ;  /* 0x0000df00ff017b82 */ /* 0x000fe20000000800 */
[----:B------:R-:W0:Y:S07]  /*0010*/  S2R R8, SR_TID.X ;  /* 0x0000000000087919 */ /* 0x000e2e0000002100 */
[----:B------:R-:W0:Y:S01]  /*0020*/  LDC.64 R2, c[0x0][0x3a0] ;  /* 0x0000e800ff027b82 */ /* 0x000e220000000a00 */
[----:B------:R-:W1:Y:S01]  /*0030*/  LDCU.64 UR10, c[0x0][0x358] ;  /* 0x00006b00ff0a77ac */ /* 0x000e620008000a00 */
[----:B------:R-:W2:Y:S06]  /*0040*/  LDCU UR6, c[0x0][0x3a8] ;  /* 0x00007500ff0677ac */ /* 0x000eac0008000800 */
[----:B------:R-:W3:Y:S08]  /*0050*/  LDC.64 R6, c[0x0][0x3c0] ;  /* 0x0000f000ff067b82 */ /* 0x000ef00000000a00 */
[----:B------:R-:W4:Y:S08]  /*0060*/  LDC.64 R14, c[0x0][0x380] ;  /* 0x0000e000ff0e7b82 */ /* 0x000f300000000a00 */
[----:B------:R-:W2:Y:S01]  /*0070*/  LDC.64 R4, c[0x0][0x390] ;  /* 0x0000e400ff047b82 */ /* 0x000ea20000000a00 */
[----:B0-----:R-:W-:-:S07]  /*0080*/  IMAD.WIDE.U32 R2, R8, 0x4, R2 ;  /* 0x0000000408027825 */ /* 0x001fce00078e0002 */
[----:B------:R-:W0:Y:S01]  /*0090*/  LDC.64 R12, c[0x0][0x388] ;  /* 0x0000e200ff0c7b82 */ /* 0x000e220000000a00 */
[----:B-1----:R-:W3:Y:S07]  /*00a0*/  LDG.E R9, desc[UR10][R2.64] ;  /* 0x0000000a02097981 */ /* 0x002eee000c1e1900 */
[----:B------:R-:W1:Y:S01]  /*00b0*/  S2UR UR5, SR_CgaCtaId ;  /* 0x00000000000579c3 */ /* 0x000e620000008800 */
[----:B------:R-:W-:Y:S01]  /*00c0*/  UMOV UR4, 0x400 ;  /* 0x0000040000047882 */ /* 0x000fe20000000000 */
[----:B---3--:R-:W-:-:S06]  /*00d0*/  IMAD.WIDE R6, R9, 0x4, R6 ;  /* 0x0000000409067825 */ /* 0x008fcc00078e0206 */
[----:B------:R-:W3:Y:S01]  /*00e0*/  LDG.E R6, desc[UR10][R6.64] ;  /* 0x0000000a06067981 */ /* 0x000ee2000c1e1900 */
[----:B----4-:R-:W-:-:S04]  /*00f0*/  IMAD.WIDE R14, R9, 0x4, R14 ;  /* 0x00000004090e7825 */ /* 0x010fc800078e020e */
[C---:B--2---:R-:W-:Y:S01]  /*0100*/  IMAD.WIDE R4, R9.reuse, 0x4, R4 ;  /* 0x0000000409047825 */ /* 0x044fe200078e0204 */
[----:B------:R2:W4:Y:S04]  /*0110*/  LDG.E R10, desc[UR10][R14.64] ;  /* 0x0000000a0e0a7981 */ /* 0x000528000c1e1900 */
[----:B------:R-:W4:Y:S01]  /*0120*/  LDG.E R11, desc[UR10][R4.64] ;  /* 0x0000000a040b7981 */ /* 0x000f22000c1e1900 */
[----:B-1----:R-:W-:Y:S01]  /*0130*/  ULEA UR4, UR5, UR4, 0x18 ;  /* 0x0000000405047291 */ /* 0x002fe2000f8ec0ff */
[----:B0-----:R-:W-:-:S03]  /*0140*/  IMAD.WIDE R2, R9, 0x4, R12 ;  /* 0x0000000409027825 */ /* 0x001fc600078e020c */
[----:B------:R-:W-:Y:S02]  /*0150*/  ULEA UR8, UR6, UR4, 0x3 ;  /* 0x0000000406087291 */ /* 0x000fe4000f8e18ff */
[----:B------:R0:W5:Y:S01]  /*0160*/  LDG.E R12, desc[UR10][R2.64] ;  /* 0x0000000a020c7981 */ /* 0x000162000c1e1900 */
[----:B------:R-:W-:Y:S02]  /*0170*/  ULEA UR5, UR6, UR4, 0x2 ;  /* 0x0000000406057291 */ /* 0x000fe4000f8e10ff */
[C---:B--2---:R-:W-:Y:S01]  /*0180*/  LEA R15, R8.reuse, UR4, 0x2 ;  /* 0x00000004080f7c11 */ /* 0x044fe2000f8e10ff */
[----:B------:R-:W1:Y:S01]  /*0190*/  LDCU UR9, c[0x0][0x360] ;  /* 0x00006c00ff0977ac */ /* 0x000e620008000800 */
[C---:B------:R-:W-:Y:S02]  /*01a0*/  LEA R13, R8.reuse, UR8, 0x2 ;  /* 0x00000008080d7c11 */ /* 0x040fe4000f8e10ff */
[----:B------:R-:W-:Y:S01]  /*01b0*/  LEA R14, R8, UR5, 0x2 ;  /* 0x00000005080e7c11 */ /* 0x000fe2000f8e10ff */
[----:B------:R-:W-:-:S02]  /*01c0*/  UMOV UR4, URZ ;  /* 0x000000ff00047c82 */ /* 0x000fc40008000000 */
[----:B---3--:R0:W-:Y:S01]  /*01d0*/  STS [R13+0x8], R6 ;  /* 0x000008060d007388 */ /* 0x0081e20000000800 */
[----:B----4-:R-:W-:Y:S01]  /*01e0*/  I2FP.F32.S32 R16, R10 ;  /* 0x0000000a00107245 */ /* 0x010fe20000201400 */
[----:B------:R-:W-:Y:S01]  /*01f0*/  IMAD.MOV.U32 R17, RZ, RZ, R11 ;  /* 0x000000ffff117224 */ /* 0x000fe200078e000b */
[----:B01----:R-:W-:Y:S06]  /*0200*/  BAR.SYNC.DEFER_BLOCKING 0x0 ;  /* 0x0000000000007b1d */ /* 0x003fec0000010000 */
.L_x_22:
[----:B------:R-:W0:Y:S01]  /*0210*/  LDCU UR6, c[0x0][0x3ac] ;  /* 0x00007580ff0677ac */ /* 0x000e220008000800 */
[C---:B------:R-:W-:Y:S02]  /*0220*/  ISETP.GT.AND P1, PT, R10.reuse, RZ, PT ;  /* 0x000000ff0a00720c */ /* 0x040fe40003f24270 */
[----:B------:R-:W-:Y:S01]  /*0230*/  FSETP.GT.AND P2, PT, R17, RZ, PT ;  /* 0x000000ff1100720b */ /* 0x000fe20003f44000 */
[----:B------:R-:W-:Y:S01]  /*0240*/  UISETP.GE.U32.AND UP0, UPT, UR9, 0x2, UPT ;  /* 0x000000020900788c */ /* 0x000fe2000bf06070 */
[----:B------:R-:W-:Y:S02]  /*0250*/  ISETP.GT.AND P0, PT, R10, -0x1, PT ;  /* 0xffffffff0a00780c */ /* 0x000fe40003f04270 */
[----:B-----5:R-:W-:-:S04]  /*0260*/  FSEL R0, R12, +INF , P2 ;  /* 0x7f8000000c007808 */ /* 0x020fc80001000000 */
[----:B------:R-:W-:Y:S02]  /*0270*/  FSEL R3, R0, +INF , !P0 ;  /* 0x7f80000000037808 */ /* 0x000fe40004000000 */
[----:B0-----:R-:W-:-:S04]  /*0280*/  FSETP.GEU.AND P2, PT, R17, UR6, PT ;  /* 0x0000000611007c0b */ /* 0x001fc8000bf4e000 */
[----:B------:R-:W-:-:S05]  /*0290*/  @P1 FSEL R3, R12, R3, !P2 ;  /* 0x000000030c031208 */ /* 0x000fca0005000000 */
[----:B------:R0:W-:Y:S04]  /*02a0*/  STS [R14], R3 ;  /* 0x000000030e007388 */ /* 0x0001e80000000800 */
[----:B------:R0:W-:Y:S01]  /*02b0*/  STS [R15], R8 ;  /* 0x000000080f007388 */ /* 0x0001e20000000800 */
[----:B------:R-:W-:Y:S06]  /*02c0*/  BAR.SYNC.DEFER_BLOCKING 0x0 ;  /* 0x0000000000007b1d */ /* 0x000fec0000010000 */
[----:B------:R-:W-:Y:S05]  /*02d0*/  BRA.U !UP0, `(.L_x_0) ;  /* 0x00000001084c7547 */ /* 0x000fea000b800000 */
[----:B------:R-:W-:-:S07]  /*02e0*/  IMAD.U32 R0, RZ, RZ, UR9 ;  /* 0x00000009ff007e24 */ /* 0x000fce000f8e00ff */
.L_x_3:
[--C-:B------:R-:W-:Y:S01]  /*02f0*/  IMAD.MOV.U32 R7, RZ, RZ, R0.reuse ;  /* 0x000000ffff077224 */ /* 0x100fe200078e0000 */
[----:B------:R-:W-:Y:S01]  /*0300*/  SHF.R.U32.HI R0, RZ, 0x1, R0 ;  /* 0x00000001ff007819 */ /* 0x000fe20000011600 */
[----:B------:R-:W-:Y:S03]  /*0310*/  BSSY.RECONVERGENT B0, `(.L_x_1) ;  /* 0x000000c000007945 */ /* 0x000fe60003800200 */
[----:B------:R-:W-:-:S13]  /*0320*/  ISETP.GE.U32.AND P0, PT, R8, R0, PT ;  /* 0x000000000800720c */ /* 0x000fda0003f06070 */
[----:B-1----:R-:W-:Y:S05]  /*0330*/  @P0 BRA `(.L_x_2) ;  /* 0x0000000000240947 */ /* 0x002fea0003800000 */
[----:B------:R-:W-:Y:S01]  /*0340*/  IMAD R2, R0, 0x4, R15 ;  /* 0x0000000400027824 */ /* 0x000fe200078e020f */
[----:B0-----:R-:W0:Y:S05]  /*0350*/  LDS R3, [R15] ;  /* 0x000000000f037984 */ /* 0x001e2a0000000800 */
[----:B------:R-:W1:Y:S01]  /*0360*/  LDS R2, [R2] ;  /* 0x0000000002027984 */ /* 0x000e620000000800 */
[----:B0-----:R-:W-:Y:S02]  /*0370*/  LEA R6, R3, UR5, 0x2 ;  /* 0x0000000503067c11 */ /* 0x001fe4000f8e10ff */
[----:B-1----:R-:W-:-:S04]  /*0380*/  LEA R3, R2, UR5, 0x2 ;  /* 0x0000000502037c11 */ /* 0x002fc8000f8e10ff */
[----:B------:R-:W-:Y:S04]  /*0390*/  LDS R6, [R6] ;  /* 0x0000000006067984 */ /* 0x000fe80000000800 */
[----:B------:R-:W0:Y:S02]  /*03a0*/  LDS R3, [R3] ;  /* 0x0000000003037984 */ /* 0x000e240000000800 */
[----:B0-----:R-:W-:-:S13]  /*03b0*/  FSETP.GEU.AND P0, PT, R3, R6, PT ;  /* 0x000000060300720b */ /* 0x001fda0003f0e000 */
[----:B------:R1:W-:Y:S02]  /*03c0*/  @!P0 STS [R15], R2 ;  /* 0x000000020f008388 */ /* 0x0003e40000000800 */
.L_x_2:
[----:B------:R-:W-:Y:S05]  /*03d0*/  BSYNC.RECONVERGENT B0 ;  /* 0x0000000000007941 */ /* 0x000fea0003800200 */
.L_x_1:
[----:B------:R-:W-:Y:S01]  /*03e0*/  BAR.SYNC.DEFER_BLOCKING 0x0 ;  /* 0x0000000000007b1d */ /* 0x000fe20000010000 */
[----:B------:R-:W-:-:S13]  /*03f0*/  ISETP.GT.U32.AND P0, PT, R7, 0x3, PT ;  /* 0x000000030700780c */ /* 0x000fda0003f04070 */
[----:B------:R-:W-:Y:S05]  /*0400*/  @P0 BRA `(.L_x_3) ;  /* 0xfffffffc00b80947 */ /* 0x000fea000383ffff */
.L_x_0:
[----:B------:R-:W2:Y:S01]  /*0410*/  S2UR UR7, SR_CgaCtaId ;  /* 0x00000000000779c3 */ /* 0x000ea20000008800 */
[----:B------:R-:W-:-:S07]  /*0420*/  UMOV UR6, 0x400 ;  /* 0x0000040000067882 */ /* 0x000fce0000000000 */
[----:B01----:R-:W0:Y:S01]  /*0430*/  LDC.64 R2, c[0x0][0x3b8] ;  /* 0x0000ee00ff027b82 */ /* 0x003e220000000a00 */
[----:B--2---:R-:W-:-:S09]  /*0440*/  ULEA UR6, UR7, UR6, 0x18 ;  /* 0x0000000607067291 */ /* 0x004fd2000f8ec0ff */
[----:B------:R-:W1:Y:S01]  /*0450*/  LDS R19, [UR6] ;  /* 0x00000006ff137984 */ /* 0x000e620008000800 */
[----:B------:R-:W-:Y:S01]  /*0460*/  ISETP.GT.AND P1, PT, R10, RZ, PT ;  /* 0x000000ff0a00720c */ /* 0x000fe20003f24270 */
[----:B------:R-:W1:Y:S03]  /*0470*/  LDCU UR6, c[0x0][0x3c8] ;  /* 0x00007900ff0677ac */ /* 0x000e660008000800 */
[----:B------:R-:W-:-:S13]  /*0480*/  FSETP.GT.AND P2, PT, R17, RZ, P1 ;  /* 0x000000ff1100720b */ /* 0x000fda0000f44000 */
[----:B------:R-:W2:Y:S01]  /*0490*/  @!P2 LDC R0, c[0x0][0x3b0] ;  /* 0x0000ec00ff00ab82 */ /* 0x000ea20000000800 */
[----:B-1----:R-:W-:-:S04]  /*04a0*/  IMAD R7, R19, UR6, R9 ;  /* 0x0000000613077c24 */ /* 0x002fc8000f8e0209 */
[----:B0-----:R-:W-:Y:S01]  /*04b0*/  IMAD.WIDE R2, R7, 0x4, R2 ;  /* 0x0000000407027825 */ /* 0x001fe200078e0202 */
[----:B------:R-:W-:-:S04]  /*04c0*/  LEA R7, R19, UR5, 0x2 ;  /* 0x0000000513077c11 */ /* 0x000fc8000f8e10ff */
[----:B------:R0:W5:Y:S01]  /*04d0*/  LDG.E R18, desc[UR10][R2.64] ;  /* 0x0000000a02127981 */ /* 0x000162000c1e1900 */
[----:B--2---:R-:W-:Y:S01]  /*04e0*/  @!P2 FSETP.GEU.AND P3, PT, R17, R0, PT ;  /* 0x000000001100a20b */ /* 0x004fe20003f6e000 */
[----:B------:R-:W-:Y:S01]  /*04f0*/  UISETP.GE.U32.AND UP1, UPT, UR9, 0x2, UPT ;  /* 0x000000020900788c */ /* 0x000fe2000bf26070 */
[----:B------:R-:W-:Y:S01]  /*0500*/  PLOP3.LUT P0, PT, PT, PT, PT, 0x8, 0x80 ;  /* 0x000000000080781c */ /* 0x000fe20003f0e170 */
[----:B------:R-:W1:Y:S01]  /*0510*/  LDS R7, [R7] ;  /* 0x0000000007077984 */ /* 0x000e620000000800 */
[----:B------:R-:W-:Y:S01]  /*0520*/  BAR.SYNC.DEFER_BLOCKING 0x0 ;  /* 0x0000000000007b1d */ /* 0x000fe20000010000 */
[----:B------:R-:W-:-:S04]  /*0530*/  @!P2 ISETP.GT.OR P0, PT, R10, -0x1, P3 ;  /* 0xffffffff0a00a80c */ /* 0x000fc80001f04670 */
[----:B------:R-:W-:-:S05]  /*0540*/  FSEL R21, -R12, +INF , !P0 ;  /* 0x7f8000000c157808 */ /* 0x000fca0004000100 */
[----:B------:R0:W-:Y:S04]  /*0550*/  STS [R14], R21 ;  /* 0x000000150e007388 */ /* 0x0001e80000000800 */
[----:B------:R0:W-:Y:S01]  /*0560*/  STS [R15], R8 ;  /* 0x000000080f007388 */ /* 0x0001e20000000800 */
[----:B------:R-:W-:Y:S06]  /*0570*/  BAR.SYNC.DEFER_BLOCKING 0x0 ;  /* 0x0000000000007b1d */ /* 0x000fec0000010000 */
[----:B------:R-:W-:Y:S05]  /*0580*/  BRA.U !UP1, `(.L_x_4) ;  /* 0x00000001094c7547 */ /* 0x000fea000b800000 */
[----:B------:R-:W-:-:S07]  /*0590*/  IMAD.U32 R0, RZ, RZ, UR9 ;  /* 0x00000009ff007e24 */ /* 0x000fce000f8e00ff */
.L_x_7:
[--C-:B0-----:R-:W-:Y:S01]  /*05a0*/  IMAD.MOV.U32 R21, RZ, RZ, R0.reuse ;  /* 0x000000ffff157224 */ /* 0x101fe200078e0000 */
[----:B------:R-:W-:Y:S01]  /*05b0*/  SHF.R.U32.HI R0, RZ, 0x1, R0 ;  /* 0x00000001ff007819 */ /* 0x000fe20000011600 */
[----:B------:R-:W-:Y:S03]  /*05c0*/  BSSY.RECONVERGENT B0, `(.L_x_5) ;  /* 0x000000c000007945 */ /* 0x000fe60003800200 */
[----:B------:R-:W-:-:S13]  /*05d0*/  ISETP.GE.U32.AND P2, PT, R8, R0, PT ;  /* 0x000000000800720c */ /* 0x000fda0003f46070 */
[----:B------:R-:W-:Y:S05]  /*05e0*/  @P2 BRA `(.L_x_6) ;  /* 0x0000000000242947 */ /* 0x000fea0003800000 */
[----:B------:R-:W-:Y:S01]  /*05f0*/  IMAD R2, R0, 0x4, R15 ;  /* 0x0000000400027824 */ /* 0x000fe200078e020f */
[----:B------:R-:W0:Y:S05]  /*0600*/  LDS R3, [R15] ;  /* 0x000000000f037984 */ /* 0x000e2a0000000800 */
[----:B------:R-:W2:Y:S01]  /*0610*/  LDS R2, [R2] ;  /* 0x0000000002027984 */ /* 0x000ea20000000800 */
[----:B0-----:R-:W-:Y:S02]  /*0620*/  LEA R6, R3, UR5, 0x2 ;  /* 0x0000000503067c11 */ /* 0x001fe4000f8e10ff */
[----:B--2---:R-:W-:-:S04]  /*0630*/  LEA R3, R2, UR5, 0x2 ;  /* 0x0000000502037c11 */ /* 0x004fc8000f8e10ff */
[----:B------:R-:W-:Y:S04]  /*0640*/  LDS R6, [R6] ;  /* 0x0000000006067984 */ /* 0x000fe80000000800 */
[----:B------:R-:W0:Y:S02]  /*0650*/  LDS R3, [R3] ;  /* 0x0000000003037984 */ /* 0x000e240000000800 */
[----:B0-----:R-:W-:-:S13]  /*0660*/  FSETP.GEU.AND P2, PT, R3, R6, PT ;  /* 0x000000060300720b */ /* 0x001fda0003f4e000 */
[----:B------:R0:W-:Y:S02]  /*0670*/  @!P2 STS [R15], R2 ;  /* 0x000000020f00a388 */ /* 0x0001e40000000800 */
.L_x_6:
[----:B------:R-:W-:Y:S05]  /*0680*/  BSYNC.RECONVERGENT B0 ;  /* 0x0000000000007941 */ /* 0x000fea0003800200 */
.L_x_5:
[----:B------:R-:W-:Y:S01]  /*0690*/  BAR.SYNC.DEFER_BLOCKING 0x0 ;  /* 0x0000000000007b1d */ /* 0x000fe20000010000 */
[----:B------:R-:W-:-:S13]  /*06a0*/  ISETP.GT.U32.AND P2, PT, R21, 0x3, PT ;  /* 0x000000031500780c */ /* 0x000fda0003f44070 */
[----:B------:R-:W-:Y:S05]  /*06b0*/  @P2 BRA `(.L_x_7) ;  /* 0xfffffffc00b82947 */ /* 0x000fea000383ffff */
.L_x_4:
[----:B------:R-:W2:Y:S01]  /*06c0*/  S2UR UR7, SR_CgaCtaId ;  /* 0x00000000000779c3 */ /* 0x000ea20000008800 */
[----:B------:R-:W-:Y:S01]  /*06d0*/  UMOV UR6, 0x400 ;  /* 0x0000040000067882 */ /* 0x000fe20000000000 */
[----:B------:R-:W-:-:S06]  /*06e0*/  UISETP.NE.AND UP0, UPT, UR4, URZ, UPT ;  /* 0x000000ff0400728c */ /* 0x000fcc000bf05270 */
[----:B------:R-:W3:Y:S01]  /*06f0*/  LDC R6, c[0x0][0x3d8] ;  /* 0x0000f600ff067b82 */ /* 0x000ee20000000800 */
[----:B--2---:R-:W-:-:S09]  /*0700*/  ULEA UR6, UR7, UR6, 0x18 ;  /* 0x0000000607067291 */ /* 0x004fd2000f8ec0ff */
[----:B------:R-:W2:Y:S02]  /*0710*/  LDS R0, [UR6] ;  /* 0x00000006ff007984 */ /* 0x000ea40008000800 */
[----:B--2---:R-:W-:-:S06]  /*0720*/  LEA R0, R0, UR5, 0x2 ;  /* 0x0000000500007c11 */ /* 0x004fcc000f8e10ff */
[----:B------:R-:W0:Y:S02]  /*0730*/  LDS R0, [R0] ;  /* 0x0000000000007984 */ /* 0x000e240000000800 */
[----:B01----:R-:W-:Y:S01]  /*0740*/  FADD R21, -R7, -R0 ;  /* 0x8000000007157221 */ /* 0x003fe20000000100 */
[----:B---3--:R-:W-:Y:S06]  /*0750*/  BRA.U UP0, `(.L_x_8) ;  /* 0x0000000100207547 */ /* 0x008fec000b800000 */
[----:B------:R-:W-:Y:S01]  /*0760*/  ISETP.NE.AND P2, PT, R8, RZ, PT ;  /* 0x000000ff0800720c */ /* 0x000fe20003f45270 */
[----:B------:R-:W0:Y:S01]  /*0770*/  LDCU UR6, c[0x0][0x3cc] ;  /* 0x00007980ff0677ac */ /* 0x000e220008000800 */
[----:B------:R-:W-:-:S11]  /*0780*/  FMUL R0, R21, 0.10000000149011611938 ;  /* 0x3dcccccd15007820 */ /* 0x000fd60000400000 */
[----:B------:R-:W1:Y:S02]  /*0790*/  @!P2 LDC.64 R2, c[0x0][0x3d0] ;  /* 0x0000f400ff02ab82 */ /* 0x000e640000000a00 */
[----:B-1----:R1:W-:Y:S01]  /*07a0*/  @!P2 STG.E desc[UR10][R2.64], R21 ;  /* 0x000000150200a986 */ /* 0x0023e2000c10190a */
[----:B0-----:R-:W-:-:S04]  /*07b0*/  FSETP.GEU.AND P2, PT, R0, UR6, PT ;  /* 0x0000000600007c0b */ /* 0x001fc8000bf4e000 */
[----:B------:R-:W-:-:S04]  /*07c0*/  FSEL R20, R0, UR6, P2 ;  /* 0x0000000600147c08 */ /* 0x000fc80009000000 */
[----:B------:R-:W-:-:S07]  /*07d0*/  FSET.BF.NEU.AND R20, R20, RZ, PT ;  /* 0x000000ff1414720a */ /* 0x000fce000380d000 */
.L_x_8:
[----:B------:R-:W-:-:S04]  /*07e0*/  FSETP.GEU.AND P2, PT, R21, R20, PT ;  /* 0x000000141500720b */ /* 0x000fc80003f4e000 */
[----:B------:R-:W-:-:S13]  /*07f0*/  ISETP.GE.AND P2, PT, R6, UR4, P2 ;  /* 0x0000000406007c0c */ /* 0x000fda0009746270 */
[----:B------:R-:W-:Y:S05]  /*0800*/  @!P2 BRA `(.L_x_9) ;  /* 0x0000000400b4a947 */ /* 0x000fea0003800000 */
[----:B------:R-:W-:Y:S01]  /*0810*/  BAR.SYNC.DEFER_BLOCKING 0x0 ;  /* 0x0000000000007b1d */ /* 0x000fe20000010000 */
[----:B------:R-:W-:Y:S01]  /*0820*/  FSETP.GEU.OR P0, PT, R7, R12, P0 ;  /* 0x0000000c0700720b */ /* 0x000fe2000070e400 */
[----:B-1----:R-:W-:Y:S01]  /*0830*/  IMAD.MOV.U32 R3, RZ, RZ, 0x7f800000 ;  /* 0x7f800000ff037424 */ /* 0x002fe200078e00ff */
[----:B------:R-:W-:-:S03]  /*0840*/  LEA R6, R19, UR8, 0x2 ;  /* 0x0000000813067c11 */ /* 0x000fc6000f8e10ff */
[----:B------:R-:W-:Y:S08]  /*0850*/  BSSY.RECONVERGENT B0, `(.L_x_10) ;  /* 0x0000017000007945 */ /* 0x000ff00003800200 */
[----:B------:R-:W-:Y:S05]  /*0860*/  @P0 BRA `(.L_x_11) ;  /* 0x0000000000540947 */ /* 0x000fea0003800000 */
[----:B------:R-:W-:Y:S01]  /*0870*/  LDS R0, [R6+0x8] ;  /* 0x0000080006007984 */ /* 0x000fe20000000800 */
[----:B-----5:R-:W-:Y:S01]  /*0880*/  FADD R21, R18, R18 ;  /* 0x0000001212157221 */ /* 0x020fe20000000000 */
[----:B------:R-:W-:Y:S02]  /*0890*/  BSSY.RECONVERGENT B1, `(.L_x_12) ;  /* 0x0000011000017945 */ /* 0x000fe40003800200 */
[----:B------:R-:W0:Y:S02]  /*08a0*/  LDS R3, [R13+0x8] ;  /* 0x000008000d037984 */ /* 0x000e240000000800 */
[----:B0-----:R-:W-:-:S04]  /*08b0*/  FADD R0, R0, R3 ;  /* 0x0000000300007221 */ /* 0x001fc80000000000 */
[----:B------:R-:W-:Y:S01]  /*08c0*/  FADD R3, R0, -R21 ;  /* 0x8000001500037221 */ /* 0x000fe20000000000 */
[----:B------:R-:W-:-:S03]  /*08d0*/  FADD R0, -R7, R12 ;  /* 0x0000000c07007221 */ /* 0x000fc60000000100 */
[----:B------:R-:W0:Y:S01]  /*08e0*/  MUFU.RCP R2, R3 ;  /* 0x0000000300027308 */ /* 0x000e220000001000 */
[----:B------:R-:W-:-:S07]  /*08f0*/  FMUL R0, R0, -R0 ;  /* 0x8000000000007220 */ /* 0x000fce0000400000 */
[----:B------:R-:W1:Y:S01]  /*0900*/  FCHK P0, R0, R3 ;  /* 0x0000000300007302 */ /* 0x000e620000000000 */
[----:B0-----:R-:W-:-:S04]  /*0910*/  FFMA R21, -R3, R2, 1 ;  /* 0x3f80000003157423 */ /* 0x001fc80000000102 */
[----:B------:R-:W-:-:S04]  /*0920*/  FFMA R21, R2, R21, R2 ;  /* 0x0000001502157223 */ /* 0x000fc80000000002 */
[----:B------:R-:W-:-:S04]  /*0930*/  FFMA R2, R0, R21, RZ ;  /* 0x0000001500027223 */ /* 0x000fc800000000ff */
[----:B------:R-:W-:-:S04]  /*0940*/  FFMA R22, -R3, R2, R0 ;  /* 0x0000000203167223 */ /* 0x000fc80000000100 */
[----:B------:R-:W-:Y:S01]  /*0950*/  FFMA R2, R21, R22, R2 ;  /* 0x0000001615027223 */ /* 0x000fe20000000002 */
[----:B-1----:R-:W-:Y:S06]  /*0960*/  @!P0 BRA `(.L_x_13) ;  /* 0x00000000000c8947 */ /* 0x002fec0003800000 */
[----:B------:R-:W-:-:S07]  /*0970*/  MOV R22, 0x990 ;  /* 0x0000099000167802 */ /* 0x000fce0000000f00 */
[----:B------:R-:W-:Y:S05]  /*0980*/  CALL.REL.NOINC `($__internal_0_$__cuda_sm3x_div_rn_noftz_f32_slowpath) ;  /* 0x00000004007c7944 */ /* 0x000fea0003c00000 */
[----:B------:R-:W-:-:S07]  /*0990*/  IMAD.MOV.U32 R2, RZ, RZ, R0 ;  /* 0x000000ffff027224 */ /* 0x000fce00078e0000 */
.L_x_13:
[----:B------:R-:W-:Y:S05]  /*09a0*/  BSYNC.RECONVERGENT B1 ;  /* 0x0000000000017941 */ /* 0x000fea0003800200 */
.L_x_12:
[----:B------:R-:W-:-:S07]  /*09b0*/  IMAD.MOV.U32 R3, RZ, RZ, R2 ;  /* 0x000000ffff037224 */ /* 0x000fce00078e0002 */
.L_x_11:
[----:B------:R-:W-:Y:S05]  /*09c0*/  BSYNC.RECONVERGENT B0 ;  /* 0x0000000000007941 */ /* 0x000fea0003800200 */
.L_x_10:
[----:B------:R0:W-:Y:S04]  /*09d0*/  STS [R14], R3 ;  /* 0x000000030e007388 */ /* 0x0001e80000000800 */
[----:B------:R0:W-:Y:S01]  /*09e0*/  STS [R15], R8 ;  /* 0x000000080f007388 */ /* 0x0001e20000000800 */
[----:B------:R-:W-:Y:S06]  /*09f0*/  BAR.SYNC.DEFER_BLOCKING 0x0 ;  /* 0x0000000000007b1d */ /* 0x000fec0000010000 */
[----:B------:R-:W-:Y:S05]  /*0a00*/  BRA.U !UP1, `(.L_x_14) ;  /* 0x00000001094c7547 */ /* 0x000fea000b800000 */
[----:B------:R-:W-:-:S07]  /*0a10*/  IMAD.U32 R0, RZ, RZ, UR9 ;  /* 0x00000009ff007e24 */ /* 0x000fce000f8e00ff */
.L_x_17:
        /* <DEDUP_REMOVED lines=9> */
[----:B-1----:R-:W-:-:S03]  /*0ab0*/  LEA R3, R2, UR5, 0x2 ;  /* 0x0000000502037c11 */ /* 0x002fc6000f8e10ff */
[----:B------:R-:W-:Y:S04]  /*0ac0*/  LDS R22, [R21] ;  /* 0x0000000015167984 */ /* 0x000fe80000000800 */
[----:B------:R-:W0:Y:S02]  /*0ad0*/  LDS R3, [R3] ;  /* 0x0000000003037984 */ /* 0x000e240000000800 */
[----:B0-----:R-:W-:-:S13]  /*0ae0*/  FSETP.GEU.AND P0, PT, R3, R22, PT ;  /* 0x000000160300720b */ /* 0x001fda0003f0e000 */
[----:B------:R1:W-:Y:S02]  /*0af0*/  @!P0 STS [R15], R2 ;  /* 0x000000020f008388 */ /* 0x0003e40000000800 */
.L_x_16:
[----:B------:R-:W-:Y:S05]  /*0b00*/  BSYNC.RECONVERGENT B0 ;  /* 0x0000000000007941 */ /* 0x000fea0003800200 */
.L_x_15:
[----:B------:R-:W-:Y:S01]  /*0b10*/  BAR.SYNC.DEFER_BLOCKING 0x0 ;  /* 0x0000000000007b1d */ /* 0x000fe20000010000 */
[----:B------:R-:W-:-:S13]  /*0b20*/  ISETP.GT.U32.AND P0, PT, R23, 0x3, PT ;  /* 0x000000031700780c */ /* 0x000fda0003f04070 */
[----:B------:R-:W-:Y:S05]  /*0b30*/  @P0 BRA `(.L_x_17) ;  /* 0xfffffffc00b80947 */ /* 0x000fea000383ffff */
.L_x_14:
[----:B------:R-:W2:Y:S01]  /*0b40*/  S2UR UR7, SR_CgaCtaId ;  /* 0x00000000000779c3 */ /* 0x000ea20000008800 */
[----:B------:R-:W-:Y:S01]  /*0b50*/  UMOV UR6, 0x400 ;  /* 0x0000040000067882 */ /* 0x000fe20000000000 */
[----:B------:R-:W-:Y:S01]  /*0b60*/  ISETP.NE.AND P0, PT, R8, R19, PT ;  /* 0x000000130800720c */ /* 0x000fe20003f05270 */
[----:B------:R-:W-:-:S12]  /*0b70*/  BSSY.RECONVERGENT B0, `(.L_x_18) ;  /* 0x0000023000007945 */ /* 0x000fd80003800200 */
[----:B------:R-:W3:Y:S01]  /*0b80*/  @!P0 LDC R0, c[0x0][0x3ac] ;  /* 0x0000eb00ff008b82 */ /* 0x000ee20000000800 */
[----:B--2---:R-:W-:-:S09]  /*0b90*/  ULEA UR6, UR7, UR6, 0x18 ;  /* 0x0000000607067291 */ /* 0x004fd2000f8ec0ff */
[----:B------:R-:W2:Y:S01]  /*0ba0*/  LDS R21, [UR6] ;  /* 0x00000006ff157984 */ /* 0x000ea20008000800 */
[----:B---3--:R-:W-:-:S05]  /*0bb0*/  @!P0 FADD R0, -R17, R0 ;  /* 0x0000000011008221 */ /* 0x008fca0000000100 */
[----:B------:R-:W-:-:S05]  /*0bc0*/  @!P0 FSEL R0, R0, R17, P1 ;  /* 0x0000001100008208 */ /* 0x000fca0000800000 */
[----:B------:R3:W-:Y:S01]  /*0bd0*/  @!P0 STS [UR8], R0 ;  /* 0x00000000ff008988 */ /* 0x0007e20008000808 */
[----:B--2---:R-:W-:-:S13]  /*0be0*/  ISETP.NE.AND P0, PT, R8, R21, PT ;  /* 0x000000150800720c */ /* 0x004fda0003f05270 */
[----:B---3--:R-:W-:Y:S05]  /*0bf0*/  @P0 BRA `(.L_x_19) ;  /* 0x0000000000680947 */ /* 0x008fea0003800000 */
[----:B------:R-:W-:Y:S01]  /*0c00*/  LDS R6, [R6+0x8] ;  /* 0x0000080006067984 */ /* 0x000fe20000000800 */
[----:B-----5:R-:W-:Y:S01]  /*0c10*/  FADD R0, R18, R18 ;  /* 0x0000001212007221 */ /* 0x020fe20000000000 */
[----:B------:R-:W2:Y:S01]  /*0c20*/  LDCU UR6, c[0x0][0x3b0] ;  /* 0x00007600ff0677ac */ /* 0x000ea20008000800 */
[----:B------:R-:W-:Y:S01]  /*0c30*/  BSSY.RECONVERGENT B1, `(.L_x_20) ;  /* 0x0000012000017945 */ /* 0x000fe20003800200 */
[----:B0-----:R-:W0:Y:S02]  /*0c40*/  LDS R3, [R13+0x8] ;  /* 0x000008000d037984 */ /* 0x001e240000000800 */
[----:B0-----:R-:W-:Y:S01]  /*0c50*/  FADD R3, R6, R3 ;  /* 0x0000000306037221 */ /* 0x001fe20000000000 */
[----:B--2---:R-:W-:-:S03]  /*0c60*/  FADD R6, -R17, UR6 ;  /* 0x0000000611067e21 */ /* 0x004fc60008000100 */
[----:B------:R-:W-:Y:S01]  /*0c70*/  FADD R3, -R0, R3 ;  /* 0x0000000300037221 */ /* 0x000fe20000000100 */
[----:B------:R-:W-:Y:S01]  /*0c80*/  FADD R0, -R7, R12 ;  /* 0x0000000c07007221 */ /* 0x000fe20000000100 */
[----:B------:R-:W-:Y:S02]  /*0c90*/  FSEL R6, R17, R6, P1 ;  /* 0x0000000611067208 */ /* 0x000fe40000800000 */
[----:B-1----:R-:W0:Y:S08]  /*0ca0*/  MUFU.RCP R2, R3 ;  /* 0x0000000300027308 */ /* 0x002e300000001000 */
        /* <DEDUP_REMOVED lines=10> */
.L_x_21:
[----:B------:R-:W-:Y:S05]  /*0d50*/  BSYNC.RECONVERGENT B1 ;  /* 0x0000000000017941 */ /* 0x000fea0003800200 */
.L_x_20:
[----:B------:R-:W-:-:S04]  /*0d60*/  FSETP.GT.AND P0, PT, R6, R7, PT ;  /* 0x000000070600720b */ /* 0x000fc80003f04000 */
[----:B------:R-:W-:-:S04]  /*0d70*/  FSEL R6, R7, R6, P0 ;  /* 0x0000000607067208 */ /* 0x000fc80000000000 */
[----:B------:R-:W-:-:S05]  /*0d80*/  FSET.BF.NEU.AND R6, R6, RZ, PT ;  /* 0x000000ff0606720a */ /* 0x000fca000380d000 */
[----:B------:R2:W-:Y:S02]  /*0d90*/  STS [UR8+0x4], R6 ;  /* 0x00000406ff007988 */ /* 0x0005e40008000808 */
.L_x_19:
[----:B------:R-:W-:Y:S05]  /*0da0*/  BSYNC.RECONVERGENT B0 ;  /* 0x0000000000007941 */ /* 0x000fea0003800200 */
.L_x_18:
[----:B01----:R-:W0:Y:S01]  /*0db0*/  LDC.64 R2, c[0x0][0x3b8] ;  /* 0x0000ee00ff027b82 */ /* 0x003e220000000a00 */
[----:B------:R-:W1:Y:S02]  /*0dc0*/  LDCU UR6, c[0x0][0x3c8] ;  /* 0x00007900ff0677ac */ /* 0x000e640008000800 */
[----:B-1----:R-:W-:-:S04]  /*0dd0*/  IMAD R7, R21, UR6, R9 ;  /* 0x0000000615077c24 */ /* 0x002fc8000f8e0209 */
[----:B0-----:R-:W-:Y:S01]  /*0de0*/  IMAD.WIDE R2, R7, 0x4, R2 ;  /* 0x0000000407027825 */ /* 0x001fe200078e0202 */
[----:B------:R-:W-:Y:S06]  /*0df0*/  BAR.SYNC.DEFER_BLOCKING 0x0 ;  /* 0x0000000000007b1d */ /* 0x000fec0000010000 */
[----:B------:R-:W3:Y:S01]  /*0e00*/  LDG.E R3, desc[UR10][R2.64] ;  /* 0x0000000a02037981 */ /* 0x000ee2000c1e1900 */
[----:B------:R-:W-:Y:S01]  /*0e10*/  ISETP.NE.AND P1, PT, R8, R19, PT ;  /* 0x000000130800720c */ /* 0x000fe20003f25270 */
[----:B------:R-:W-:Y:S02]  /*0e20*/  UIADD3 UR4, UPT, UPT, UR4, 0x1, URZ ;  /* 0x0000000104047890 */ /* 0x000fe4000fffe0ff */
[----:B--2---:R-:W0:Y:S02]  /*0e30*/  LDS.64 R6, [UR8] ;  /* 0x00000008ff067984 */ /* 0x004e240008000a00 */
[----:B0-----:R-:W-:-:S04]  /*0e40*/  FSETP.GT.AND P0, PT, R6, R7, PT ;  /* 0x000000070600720b */ /* 0x001fc80003f04000 */
[----:B------:R-:W-:Y:S02]  /*0e50*/  FSEL R6, R7, R6, P0 ;  /* 0x0000000607067208 */ /* 0x000fe40000000000 */
[----:B------:R-:W-:Y:S02]  /*0e60*/  ISETP.NE.AND P0, PT, R8, R21, PT ;  /* 0x000000150800720c */ /* 0x000fe40003f05270 */
[----:B------:R-:W-:-:S05]  /*0e70*/  FSET.BF.NEU.AND R7, R6, RZ, PT ;  /* 0x000000ff0607720a */ /* 0x000fca000380d000 */
[----:B------:R-:W-:-:S05]  /*0e80*/  FFMA R0, R16, R7, R17 ;  /* 0x0000000710007223 */ /* 0x000fca0000000011 */
[----:B------:R-:W-:-:S05]  /*0e90*/  FSEL R17, R0, R17, !P1 ;  /* 0x0000001100117208 */ /* 0x000fca0004800000 */
[----:B------:R-:W-:Y:S01]  /*0ea0*/  @!P0 FFMA R17, -R16, R7, R17 ;  /* 0x0000000710118223 */ /* 0x000fe20000000111 */
[----:B---3-5:R-:W-:-:S04]  /*0eb0*/  FADD R18, -R18, R3 ;  /* 0x0000000312127221 */ /* 0x028fc80000000100 */
[----:B------:R-:W-:Y:S01]  /*0ec0*/  FFMA R12, R7, -R18, R12 ;  /* 0x80000012070c7223 */ /* 0x000fe2000000000c */
[----:B------:R-:W-:Y:S06]  /*0ed0*/  BRA `(.L_x_22) ;  /* 0xfffffff000cc7947 */ /* 0x000fec000383ffff */
.L_x_9:
[----:B-1----:R-:W0:Y:S01]  /*0ee0*/  LDC.64 R2, c[0x0][0x398] ;  /* 0x0000e600ff027b82 */ /* 0x002e220000000a00 */
[----:B------:R-:W-:Y:S01]  /*0ef0*/  FADD R9, -R11, R17 ;  /* 0x000000110b097221 */ /* 0x000fe20000000100 */
[----:B------:R-:W-:Y:S03]  /*0f00*/  STG.E desc[UR10][R4.64], R17 ;  /* 0x0000001104007986 */ /* 0x000fe6000c10190a */
[----:B------:R-:W-:-:S03]  /*0f10*/  FMUL R11, R16, -R9 ;  /* 0x80000009100b7220 */ /* 0x000fc60000400000 */
[----:B------:R-:W1:Y:S01]  /*0f20*/  LDC.64 R6, c[0x0][0x3d0] ;  /* 0x0000f400ff067b82 */ /* 0x000e620000000a00 */
[----:B0-----:R-:W-:Y:S01]  /*0f30*/  IMAD.WIDE.U32 R8, R8, 0x4, R2 ;  /* 0x0000000408087825 */ /* 0x001fe200078e0002 */
[----:B------:R-:W-:-:S04]  /*0f40*/  I2FP.F32.U32 R3, UR4 ;  /* 0x0000000400037c45 */ /* 0x000fc80008201000 */
[----:B------:R-:W-:Y:S04]  /*0f50*/  STG.E desc[UR10][R8.64], R11 ;  /* 0x0000000b08007986 */ /* 0x000fe8000c10190a */
[----:B-1----:R-:W-:Y:S01]  /*0f60*/  STG.E desc[UR10][R6.64+0x4], R3 ;  /* 0x0000040306007986 */ /* 0x002fe2000c10190a */
[----:B------:R-:W-:Y:S05]  /*0f70*/  EXIT ;  /* 0x000000000000794d */ /* 0x000fea0003800000 */
        .weak           $__internal_0_$__cuda_sm3x_div_rn_noftz_f32_slowpath
        .type           $__internal_0_$__cuda_sm3x_div_rn_noftz_f32_slowpath,@function
        .size           $__internal_0_$__cuda_sm3x_div_rn_noftz_f32_slowpath,(.L_x_35 - $__internal_0_$__cuda_sm3x_div_rn_noftz_f32_slowpath)
$__internal_0_$__cuda_sm3x_div_rn_noftz_f32_slowpath:
[----:B------:R-:W-:Y:S01]  /*0f80*/  SHF.R.U32.HI R2, RZ, 0x17, R3 ;  /* 0x00000017ff027819 */ /* 0x000fe20000011603 */
[----:B------:R-:W-:Y:S01]  /*0f90*/  BSSY.RECONVERGENT B2, `(.L_x_23) ;  /* 0x0000062000027945 */ /* 0x000fe20003800200 */
[----:B------:R-:W-:Y:S02]  /*0fa0*/  SHF.R.U32.HI R25, RZ, 0x17, R0 ;  /* 0x00000017ff197819 */ /* 0x000fe40000011600 */
[----:B------:R-:W-:Y:S02]  /*0fb0*/  LOP3.LUT R2, R2, 0xff, RZ, 0xc0, !PT ;  /* 0x000000ff02027812 */ /* 0x000fe400078ec0ff */
[----:B------:R-:W-:-:S03]  /*0fc0*/  LOP3.LUT R25, R25, 0xff, RZ, 0xc0, !PT ;  /* 0x000000ff19197812 */ /* 0x000fc600078ec0ff */
[----:B------:R-:W-:Y:S02]  /*0fd0*/  VIADD R26, R2, 0xffffffff ;  /* 0xffffffff021a7836 */ /* 0x000fe40000000000 */
[----:B------:R-:W-:-:S03]  /*0fe0*/  VIADD R24, R25, 0xffffffff ;  /* 0xffffffff19187836 */ /* 0x000fc60000000000 */
[----:B------:R-:W-:-:S04]  /*0ff0*/  ISETP.GT.U32.AND P0, PT, R26, 0xfd, PT ;  /* 0x000000fd1a00780c */ /* 0x000fc80003f04070 */
[----:B------:R-:W-:-:S13]  /*1000*/  ISETP.GT.U32.OR P0, PT, R24, 0xfd, P0 ;  /* 0x000000fd1800780c */ /* 0x000fda0000704470 */
[----:B------:R-:W-:Y:S01]  /*1010*/  @!P0 IMAD.MOV.U32 R23, RZ, RZ, RZ ;  /* 0x000000ffff178224 */ /* 0x000fe200078e00ff */
[----:B------:R-:W-:Y:S06]  /*1020*/  @!P0 BRA `(.L_x_24) ;  /* 0x00000000005c8947 */ /* 0x000fec0003800000 */
[----:B------:R-:W-:Y:S02]  /*1030*/  FSETP.GTU.FTZ.AND P0, PT, |R0|, +INF , PT ;  /* 0x7f8000000000780b */ /* 0x000fe40003f1c200 */
[----:B------:R-:W-:-:S04]  /*1040*/  FSETP.GTU.FTZ.AND P2, PT, |R3|, +INF , PT ;  /* 0x7f8000000300780b */ /* 0x000fc80003f5c200 */
[----:B------:R-:W-:-:S13]  /*1050*/  PLOP3.LUT P0, PT, P0, P2, PT, 0xf8, 0x8f ;  /* 0x00000000008f781c */ /* 0x000fda0000705f70 */
[----:B------:R-:W-:Y:S05]  /*1060*/  @P0 BRA `(.L_x_25) ;  /* 0x00000004004c0947 */ /* 0x000fea0003800000 */
[----:B------:R-:W-:-:S13]  /*1070*/  LOP3.LUT P0, RZ, R3, 0x7fffffff, R0, 0xc8, !PT ;  /* 0x7fffffff03ff7812 */ /* 0x000fda000780c800 */
[----:B------:R-:W-:Y:S05]  /*1080*/  @!P0 BRA `(.L_x_26) ;  /* 0x00000004003c8947 */ /* 0x000fea0003800000 */
[C---:B------:R-:W-:Y:S02]  /*1090*/  FSETP.NEU.FTZ.AND P3, PT, |R0|.reuse, +INF , PT ;  /* 0x7f8000000000780b */ /* 0x040fe40003f7d200 */
[----:B------:R-:W-:Y:S02]  /*10a0*/  FSETP.NEU.FTZ.AND P2, PT, |R3|, +INF , PT ;  /* 0x7f8000000300780b */ /* 0x000fe40003f5d200 */
[----:B------:R-:W-:-:S11]  /*10b0*/  FSETP.NEU.FTZ.AND P0, PT, |R0|, +INF , PT ;  /* 0x7f8000000000780b */ /* 0x000fd60003f1d200 */
[----:B------:R-:W-:Y:S05]  /*10c0*/  @!P2 BRA !P3, `(.L_x_26) ;  /* 0x00000004002ca947 */ /* 0x000fea0005800000 */
[----:B------:R-:W-:-:S04]  /*10d0*/  LOP3.LUT P3, RZ, R0, 0x7fffffff, RZ, 0xc0, !PT ;  /* 0x7fffffff00ff7812 */ /* 0x000fc8000786c0ff */
[----:B------:R-:W-:-:S13]  /*10e0*/  PLOP3.LUT P2, PT, P2, P3, PT, 0x2f, 0xf2 ;  /* 0x0000000000f2781c */ /* 0x000fda0001746577 */
[----:B------:R-:W-:Y:S05]  /*10f0*/  @P2 BRA `(.L_x_27) ;  /* 0x0000000400182947 */ /* 0x000fea0003800000 */
[----:B------:R-:W-:-:S04]  /*1100*/  LOP3.LUT P2, RZ, R3, 0x7fffffff, RZ, 0xc0, !PT ;  /* 0x7fffffff03ff7812 */ /* 0x000fc8000784c0ff */
[----:B------:R-:W-:-:S13]  /*1110*/  PLOP3.LUT P0, PT, P0, P2, PT, 0x2f, 0xf2 ;  /* 0x0000000000f2781c */ /* 0x000fda0000704577 */
[----:B------:R-:W-:Y:S05]  /*1120*/  @P0 BRA `(.L_x_28) ;  /* 0x0000000400000947 */ /* 0x000fea0003800000 */
[----:B------:R-:W-:Y:S02]  /*1130*/  ISETP.GE.AND P0, PT, R24, RZ, PT ;  /* 0x000000ff1800720c */ /* 0x000fe40003f06270 */
[----:B------:R-:W-:-:S11]  /*1140*/  ISETP.GE.AND P2, PT, R26, RZ, PT ;  /* 0x000000ff1a00720c */ /* 0x000fd60003f46270 */
[----:B------:R-:W-:Y:S02]  /*1150*/  @P0 IMAD.MOV.U32 R23, RZ, RZ, RZ ;  /* 0x000000ffff170224 */ /* 0x000fe400078e00ff */
[----:B------:R-:W-:Y:S01]  /*1160*/  @!P0 FFMA R0, R0, 1.84467440737095516160e+19, RZ ;  /* 0x5f80000000008823 */ /* 0x000fe200000000ff */
[----:B------:R-:W-:Y:S02]  /*1170*/  @!P0 IMAD.MOV.U32 R23, RZ, RZ, -0x40 ;  /* 0xffffffc0ff178424 */ /* 0x000fe400078e00ff */
[----:B------:R-:W-:Y:S02]  /*1180*/  @!P2 FFMA R3, R3, 1.84467440737095516160e+19, RZ ;  /* 0x5f8000000303a823 */ /* 0x000fe400000000ff */
[----:B------:R-:W-:-:S07]  /*1190*/  @!P2 VIADD R23, R23, 0x40 ;  /* 0x000000401717a836 */ /* 0x000fce0000000000 */
.L_x_24:
[----:B------:R-:W-:Y:S01]  /*11a0*/  LEA R24, R2, 0xc0800000, 0x17 ;  /* 0xc080000002187811 */ /* 0x000fe200078eb8ff */
[----:B------:R-:W-:Y:S01]  /*11b0*/  VIADD R25, R25, 0xffffff81 ;  /* 0xffffff8119197836 */ /* 0x000fe20000000000 */
[----:B------:R-:W-:Y:S03]  /*11c0*/  BSSY.RECONVERGENT B3, `(.L_x_29) ;  /* 0x0000035000037945 */ /* 0x000fe60003800200 */
[----:B------:R-:W-:Y:S02]  /*11d0*/  IMAD.IADD R26, R3, 0x1, -R24 ;  /* 0x00000001031a7824 */ /* 0x000fe400078e0a18 */
[C---:B------:R-:W-:Y:S02]  /*11e0*/  IMAD R0, R25.reuse, -0x800000, R0 ;  /* 0xff80000019007824 */ /* 0x040fe400078e0200 */
[----:B------:R0:W1:Y:S01]  /*11f0*/  MUFU.RCP R24, R26 ;  /* 0x0000001a00187308 */ /* 0x0000620000001000 */
[----:B------:R-:W-:Y:S01]  /*1200*/  FADD.FTZ R3, -R26, -RZ ;  /* 0x800000ff1a037221 */ /* 0x000fe20000010100 */
[----:B0-----:R-:W-:-:S05]  /*1210*/  IADD3 R26, PT, PT, R25, 0x7f, -R2 ;  /* 0x0000007f191a7810 */ /* 0x001fca0007ffe802 */
[----:B------:R-:W-:Y:S02]  /*1220*/  IMAD.IADD R26, R26, 0x1, R23 ;  /* 0x000000011a1a7824 */ /* 0x000fe400078e0217 */
[----:B-1----:R-:W-:-:S04]  /*1230*/  FFMA R27, R24, R3, 1 ;  /* 0x3f800000181b7423 */ /* 0x002fc80000000003 */
[----:B------:R-:W-:-:S04]  /*1240*/  FFMA R24, R24, R27, R24 ;  /* 0x0000001b18187223 */ /* 0x000fc80000000018 */
[----:B------:R-:W-:-:S04]  /*1250*/  FFMA R27, R0, R24, RZ ;  /* 0x00000018001b7223 */ /* 0x000fc800000000ff */
[----:B------:R-:W-:-:S04]  /*1260*/  FFMA R28, R3, R27, R0 ;  /* 0x0000001b031c7223 */ /* 0x000fc80000000000 */
[----:B------:R-:W-:-:S04]  /*1270*/  FFMA R27, R24, R28, R27 ;  /* 0x0000001c181b7223 */ /* 0x000fc8000000001b */
[----:B------:R-:W-:-:S04]  /*1280*/  FFMA R0, R3, R27, R0 ;  /* 0x0000001b03007223 */ /* 0x000fc80000000000 */
[----:B------:R-:W-:-:S05]  /*1290*/  FFMA R3, R24, R0, R27 ;  /* 0x0000000018037223 */ /* 0x000fca000000001b */
[----:B------:R-:W-:-:S04]  /*12a0*/  SHF.R.U32.HI R2, RZ, 0x17, R3 ;  /* 0x00000017ff027819 */ /* 0x000fc80000011603 */
[----:B------:R-:W-:-:S05]  /*12b0*/  LOP3.LUT R2, R2, 0xff, RZ, 0xc0, !PT ;  /* 0x000000ff02027812 */ /* 0x000fca00078ec0ff */
[----:B------:R-:W-:-:S04]  /*12c0*/  IMAD.IADD R2, R2, 0x1, R26 ;  /* 0x0000000102027824 */ /* 0x000fc800078e021a */
[----:B------:R-:W-:-:S05]  /*12d0*/  VIADD R23, R2, 0xffffffff ;  /* 0xffffffff02177836 */ /* 0x000fca0000000000 */
[----:B------:R-:W-:-:S13]  /*12e0*/  ISETP.GE.U32.AND P0, PT, R23, 0xfe, PT ;  /* 0x000000fe1700780c */ /* 0x000fda0003f06070 */
[----:B------:R-:W-:Y:S05]  /*12f0*/  @!P0 BRA `(.L_x_30) ;  /* 0x0000000000808947 */ /* 0x000fea0003800000 */
[----:B------:R-:W-:-:S13]  /*1300*/  ISETP.GT.AND P0, PT, R2, 0xfe, PT ;  /* 0x000000fe0200780c */ /* 0x000fda0003f04270 */
[----:B------:R-:W-:Y:S05]  /*1310*/  @P0 BRA `(.L_x_31) ;  /* 0x00000000006c0947 */ /* 0x000fea0003800000 */
[----:B------:R-:W-:-:S13]  /*1320*/  ISETP.GE.AND P0, PT, R2, 0x1, PT ;  /* 0x000000010200780c */ /* 0x000fda0003f06270 */
[----:B------:R-:W-:Y:S05]  /*1330*/  @P0 BRA `(.L_x_32) ;  /* 0x0000000000740947 */ /* 0x000fea0003800000 */
[----:B------:R-:W-:Y:S02]  /*1340*/  ISETP.GE.AND P0, PT, R2, -0x18, PT ;  /* 0xffffffe80200780c */ /* 0x000fe40003f06270 */
[----:B------:R-:W-:-:S11]  /*1350*/  LOP3.LUT R3, R3, 0x80000000, RZ, 0xc0, !PT ;  /* 0x8000000003037812 */ /* 0x000fd600078ec0ff */
[----:B------:R-:W-:Y:S05]  /*1360*/  @!P0 BRA `(.L_x_32) ;  /* 0x0000000000688947 */ /* 0x000fea0003800000 */
[-CC-:B------:R-:W-:Y:S01]  /*1370*/  FFMA.RZ R23, R24, R0.reuse, R27.reuse ;  /* 0x0000000018177223 */ /* 0x180fe2000000c01b */
[C---:B------:R-:W-:Y:S02]  /*1380*/  ISETP.NE.AND P3, PT, R2.reuse, RZ, PT ;  /* 0x000000ff0200720c */ /* 0x040fe40003f65270 */
[----:B------:R-:W-:Y:S02]  /*1390*/  ISETP.NE.AND P2, PT, R2, RZ, PT ;  /* 0x000000ff0200720c */ /* 0x000fe40003f45270 */
[----:B------:R-:W-:Y:S01]  /*13a0*/  LOP3.LUT R25, R23, 0x7fffff, RZ, 0xc0, !PT ;  /* 0x007fffff17197812 */ /* 0x000fe200078ec0ff */
[CCC-:B------:R-:W-:Y:S01]  /*13b0*/  FFMA.RP R23, R24.reuse, R0.reuse, R27.reuse ;  /* 0x0000000018177223 */ /* 0x1c0fe2000000801b */
[----:B------:R-:W-:Y:S01]  /*13c0*/  FFMA.RM R0, R24, R0, R27 ;  /* 0x0000000018007223 */ /* 0x000fe2000000401b */
[----:B------:R-:W-:Y:S01]  /*13d0*/  VIADD R24, R2, 0x20 ;  /* 0x0000002002187836 */ /* 0x000fe20000000000 */
[----:B------:R-:W-:Y:S01]  /*13e0*/  LOP3.LUT R25, R25, 0x800000, RZ, 0xfc, !PT ;  /* 0x0080000019197812 */ /* 0x000fe200078efcff */
[----:B------:R-:W-:-:S02]  /*13f0*/  IMAD.MOV R2, RZ, RZ, -R2 ;  /* 0x000000ffff027224 */ /* 0x000fc400078e0a02 */
[----:B------:R-:W-:Y:S02]  /*1400*/  FSETP.NEU.FTZ.AND P0, PT, R23, R0, PT ;  /* 0x000000001700720b */ /* 0x000fe40003f1d000 */
[----:B------:R-:W-:Y:S02]  /*1410*/  SHF.L.U32 R24, R25, R24, RZ ;  /* 0x0000001819187219 */ /* 0x000fe400000006ff */
[----:B------:R-:W-:Y:S02]  /*1420*/  SEL R0, R2, RZ, P3 ;  /* 0x000000ff02007207 */ /* 0x000fe40001800000 */
[----:B------:R-:W-:Y:S02]  /*1430*/  ISETP.NE.AND P2, PT, R24, RZ, P2 ;  /* 0x000000ff1800720c */ /* 0x000fe40001745270 */
[----:B------:R-:W-:Y:S02]  /*1440*/  SHF.R.U32.HI R0, RZ, R0, R25 ;  /* 0x00000000ff007219 */ /* 0x000fe40000011619 */
[----:B------:R-:W-:-:S02]  /*1450*/  PLOP3.LUT P0, PT, P0, P2, PT, 0xf8, 0x8f ;  /* 0x00000000008f781c */ /* 0x000fc40000705f70 */
[----:B------:R-:W-:Y:S02]  /*1460*/  SHF.R.U32.HI R23, RZ, 0x1, R0 ;  /* 0x00000001ff177819 */ /* 0x000fe40000011600 */
[----:B------:R-:W-:-:S04]  /*1470*/  SEL R2, RZ, 0x1, !P0 ;  /* 0x00000001ff027807 */ /* 0x000fc80004000000 */
[----:B------:R-:W-:-:S04]  /*1480*/  LOP3.LUT R25, R2, 0x1, R23, 0xf8, !PT ;  /* 0x0000000102197812 */ /* 0x000fc800078ef817 */
[----:B------:R-:W-:-:S05]  /*1490*/  LOP3.LUT R0, R25, R0, RZ, 0xc0, !PT ;  /* 0x0000000019007212 */ /* 0x000fca00078ec0ff */
[----:B------:R-:W-:-:S05]  /*14a0*/  IMAD.IADD R0, R23, 0x1, R0 ;  /* 0x0000000117007824 */ /* 0x000fca00078e0200 */
[----:B------:R-:W-:Y:S01]  /*14b0*/  LOP3.LUT R3, R0, R3, RZ, 0xfc, !PT ;  /* 0x0000000300037212 */ /* 0x000fe200078efcff */
[----:B------:R-:W-:Y:S06]  /*14c0*/  BRA `(.L_x_32) ;  /* 0x0000000000107947 */ /* 0x000fec0003800000 */
.L_x_31:
[----:B------:R-:W-:-:S04]  /*14d0*/  LOP3.LUT R3, R3, 0x80000000, RZ, 0xc0, !PT ;  /* 0x8000000003037812 */ /* 0x000fc800078ec0ff */
[----:B------:R-:W-:Y:S01]  /*14e0*/  LOP3.LUT R3, R3, 0x7f800000, RZ, 0xfc, !PT ;  /* 0x7f80000003037812 */ /* 0x000fe200078efcff */
[----:B------:R-:W-:Y:S06]  /*14f0*/  BRA `(.L_x_32) ;  /* 0x0000000000047947 */ /* 0x000fec0003800000 */
.L_x_30:
[----:B------:R-:W-:-:S07]  /*1500*/  IMAD R3, R26, 0x800000, R3 ;  /* 0x008000001a037824 */ /* 0x000fce00078e0203 */
.L_x_32:
[----:B------:R-:W-:Y:S05]  /*1510*/  BSYNC.RECONVERGENT B3 ;  /* 0x0000000000037941 */ /* 0x000fea0003800200 */
.L_x_29:
[----:B------:R-:W-:Y:S05]  /*1520*/  BRA `(.L_x_33) ;  /* 0x0000000000207947 */ /* 0x000fea0003800000 */
.L_x_28:
[----:B------:R-:W-:-:S04]  /*1530*/  LOP3.LUT R3, R3, 0x80000000, R0, 0x48, !PT ;  /* 0x8000000003037812 */ /* 0x000fc800078e4800 */
[----:B------:R-:W-:Y:S01]  /*1540*/  LOP3.LUT R3, R3, 0x7f800000, RZ, 0xfc, !PT ;  /* 0x7f80000003037812 */ /* 0x000fe200078efcff */
[----:B------:R-:W-:Y:S06]  /*1550*/  BRA `(.L_x_33) ;  /* 0x0000000000147947 */ /* 0x000fec0003800000 */
.L_x_27:
[----:B------:R-:W-:Y:S01]  /*1560*/  LOP3.LUT R3, R3, 0x80000000, R0, 0x48, !PT ;  /* 0x8000000003037812 */ /* 0x000fe200078e4800 */
[----:B------:R-:W-:Y:S06]  /*1570*/  BRA `(.L_x_33) ;  /* 0x00000000000c7947 */ /* 0x000fec0003800000 */
.L_x_26:
[----:B------:R-:W0:Y:S01]  /*1580*/  MUFU.RSQ R3, -QNAN ;  /* 0xffc0000000037908 */ /* 0x000e220000001400 */
[----:B------:R-:W-:Y:S05]  /*1590*/  BRA `(.L_x_33) ;  /* 0x0000000000047947 */ /* 0x000fea0003800000 */
.L_x_25:
[----:B------:R-:W-:-:S07]  /*15a0*/  FADD.FTZ R3, R0, R3 ;  /* 0x0000000300037221 */ /* 0x000fce0000010000 */
.L_x_33:
[----:B------:R-:W-:Y:S05]  /*15b0*/  BSYNC.RECONVERGENT B2 ;  /* 0x0000000000027941 */ /* 0x000fea0003800200 */
.L_x_23:
[----:B0-----:R-:W-:Y:S02]  /*15c0*/  IMAD.MOV.U32 R0, RZ, RZ, R3 ;  /* 0x000000ffff007224 */ /* 0x001fe400078e0003 */
[----:B------:R-:W-:Y:S02]  /*15d0*/  IMAD.MOV.U32 R2, RZ, RZ, R22 ;  /* 0x000000ffff027224 */ /* 0x000fe400078e0016 */
[----:B------:R-:W-:-:S04]  /*15e0*/  IMAD.MOV.U32 R3, RZ, RZ, 0x0 ;  /* 0x00000000ff037424 */ /* 0x000fc800078e00ff */
[----:B------:R-:W-:Y:S05]  /*15f0*/  RET.REL.NODEC R2 `(_Z18c_smo_solve_kernelPKiPfS1_S1_S0_iffPKfS3_ifS1_i) ;  /* 0xffffffe802807950 */ /* 0x000fea0003c3ffff */
.L_x_34:
[----:B------:R-:W-:-:S00]  /*1600*/  BRA `(.L_x_34) ;  /* 0xfffffffc00fc7947 */ /* 0x000fc0000383ffff */
[----:B------:R-:W-:-:S00]  /*1610*/  NOP ;  /* 0x0000000000007918 */ /* 0x000fc00000000000 */
        /* <DEDUP_REMOVED lines=14> */
.L_x_35:


//--------------------- .nv.shared._Z18c_smo_solve_kernelPKiPfS1_S1_S0_iffPKfS3_ifS1_i --------------------------
	.section	.nv.shared._Z18c_smo_solve_kernelPKiPfS1_S1_S0_iffPKfS3_ifS1_i,"aw",@nobits
	.sectionflags	@""
	.align	4
.nv.shared._Z18c_smo_solve_kernelPKiPfS1_S1_S0_iffPKfS3_ifS1_i:
	.zero		2048


//--------------------- .nv.shared.reserved.0     --------------------------
	.section	.nv.shared.reserved.0,"aw",@nobits
	.weak		__nv_reservedSMEM_offset_0_alias
	.size		__nv_reservedSMEM_offset_0_alias, 0, 64
	.other		__nv_reservedSMEM_offset_0_alias,@"STO_CUDA_RESERVED_SHARED STV_DEFAULT"
__nv_reservedSMEM_offset_0_alias:
	.zero		0
	.zero		64


//--------------------- .nv.constant0._Z18c_smo_solve_kernelPKiPfS1_S1_S0_iffPKfS3_ifS1_i --------------------------
	.section	.nv.constant0._Z18c_smo_solve_kernelPKiPfS1_S1_S0_iffPKfS3_ifS1_i,"a",@progbits
	.sectionflags	@""
	.align	4
.nv.constant0._Z18c_smo_solve_kernelPKiPfS1_S1_S0_iffPKfS3_ifS1_i:
	.zero		988


//--------------------- SYMBOLS --------------------------

	.type		.nv.reservedSmem.offset0,@object
	.size		.nv.reservedSmem.offset0,0x4
	.type		.nv.reservedSmem.cap,@object
	.size		.nv.reservedSmem.cap,0x4
